//
// Generated by NVIDIA NVVM Compiler
//
// Compiler Build ID: CL-36424714
// Cuda compilation tools, release 13.0, V13.0.88
// Based on NVVM 20.0.0
//

.version 9.0
.target sm_100
.address_size 64

	// .globl	_Z5checkv
.extern .func  (.param .b32 func_retval0) vprintf
(
	.param .b64 vprintf_param_0,
	.param .b64 vprintf_param_1
)
;
.global .align 4 .u32 shaun;
.global .align 1 .b8 $str[4] = {37, 100, 10};

.visible .entry _Z5checkv()
{
	.local .align 8 .b8 	__local_depot0[8];
	.reg .b64 	%SP;
	.reg .b64 	%SPL;
	.reg .b32 	%r<5>;
	.reg .b64 	%rd<5>;

	mov.u64 	%SPL, __local_depot0;
	cvta.local.u64 	%SP, %SPL;
	add.u64 	%rd1, %SP, 0;
	add.u64 	%rd2, %SPL, 0;
	ld.global.u32 	%r1, [shaun];
	add.s32 	%r2, %r1, 1;
	st.global.u32 	[shaun], %r2;
	st.local.u32 	[%rd2], %r2;
	mov.u64 	%rd3, $str;
	cvta.global.u64 	%rd4, %rd3;
	{ // callseq 0, 0
	.param .b64 param0;
	st.param.b64 	[param0], %rd4;
	.param .b64 param1;
	st.param.b64 	[param1], %rd1;
	.param .b32 retval0;
	call.uni (retval0), 
	vprintf, 
	(
	param0, 
	param1
	);
	ld.param.b32 	%r3, [retval0];
	} // callseq 0
	ret;

}


// ===== COMPILED SASS (sm_100) =====

	.target	sm_100

	.elftype	@"ET_EXEC"


//--------------------- .note.nv.tkinfo           --------------------------
	.section	.note.nv.tkinfo,"",@"SHT_NOTE"
	.sectionflags	@"SHF_NOTE_NV_TKINFO"
	.tkinfo
        /*0018*/ 	.word	0x00000002
        /*0030*/ 	.string	""
        /*0030*/ 	.string	"ptxas"
        /*0030*/ 	.string	"Cuda compilation tools, release 13.0, V13.0.88"
        /*0030*/ 	.string	"Build cuda_13.0.r13.0/compiler.36424714_0"
        /*0030*/ 	.string	"-arch sm_100 -m 64 "



//--------------------- .note.nv.cuinfo           --------------------------
	.section	.note.nv.cuinfo,"",@"SHT_NOTE"
	.sectionflags	@"SHF_NOTE_NV_CUINFO"
        /*0018*/ 	.short	0x0002
        /*001a*/ 	.short	0x0064
        /*001c*/ 	.short	0x0082
	.zero		2


//--------------------- .nv.info                  --------------------------
	.section	.nv.info,"",@"SHT_CUDA_INFO"
	.align	4


	//----- nvinfo : EIATTR_REGCOUNT
	.align		4
        /*0000*/ 	.byte	0x04, 0x2f
        /*0002*/ 	.short	(.L_3 - .L_2)
	.align		4
.L_2:
        /*0004*/ 	.word	index@(_Z5checkv)
        /*0008*/ 	.word	0x00000018


	//----- nvinfo : EIATTR_FRAME_SIZE
	.align		4
.L_3:
        /*000c*/ 	.byte	0x04, 0x11
        /*000e*/ 	.short	(.L_5 - .L_4)
	.align		4
.L_4:
        /*0010*/ 	.word	index@(_Z5checkv)
        /*0014*/ 	.word	0x00000008


	//----- nvinfo : EIATTR_MIN_STACK_SIZE
	.align		4
.L_5:
        /*0018*/ 	.byte	0x04, 0x12
        /*001a*/ 	.short	(.L_7 - .L_6)
	.align		4
.L_6:
        /*001c*/ 	.word	index@(_Z5checkv)
        /*0020*/ 	.word	0x00000008
.L_7:


//--------------------- .nv.compat                --------------------------
	.section	.nv.compat,"",@"SHT_CUDA_COMPAT_INFO"
	.align	4
        /*0000*/ 	.byte	0x02, 0x09, 0x00, 0x00, 0x02, 0x02, 0x01, 0x00, 0x02, 0x05, 0x05, 0x00, 0x03, 0x07, 0x01, 0x01
        /*0010*/ 	.byte	0x02, 0x03, 0x00, 0x00, 0x02, 0x06, 0x01, 0x00, 0x04, 0x0b, 0x08, 0x00, 0x09, 0x00, 0x00, 0x00
        /*0020*/ 	.byte	0x00, 0x00, 0x00, 0x00


//--------------------- .nv.info._Z5checkv        --------------------------
	.section	.nv.info._Z5checkv,"",@"SHT_CUDA_INFO"
	.sectionflags	@""
	.align	4


	//----- nvinfo : EIATTR_CUDA_API_VERSION
	.align		4
        /*0000*/ 	.byte	0x04, 0x37
        /*0002*/ 	.short	(.L_9 - .L_8)
.L_8:
        /*0004*/ 	.word	0x00000082


	//----- nvinfo : EIATTR_SPARSE_MMA_MASK
	.align		4
.L_9:
        /*0008*/ 	.byte	0x03, 0x50
        /*000a*/ 	.short	0x0000


	//----- nvinfo : EIATTR_MAXREG_COUNT
	.align		4
        /*000c*/ 	.byte	0x03, 0x1b
        /*000e*/ 	.short	0x00ff


	//----- nvinfo : EIATTR_EXTERNS
	.align		4
        /*0010*/ 	.byte	0x04, 0x0f
        /*0012*/ 	.short	(.L_11 - .L_10)


	//   ....[0]....
	.align		4
.L_10:
        /*0014*/ 	.word	index@(vprintf)


	//----- nvinfo : EIATTR_MERCURY_ISA_VERSION
	.align		4
.L_11:
        /*0018*/ 	.byte	0x03, 0x5f
        /*001a*/ 	.short	0x0101


	//----- nvinfo : EIATTR_VRC_CTA_INIT_COUNT
	.align		4
        /*001c*/ 	.byte	0x02, 0x4a
	.zero		1
	.zero		1


	//----- nvinfo : EIATTR_SYSCALL_OFFSETS
	.align		4
        /*0020*/ 	.byte	0x04, 0x46
        /*0022*/ 	.short	(.L_13 - .L_12)


	//   ....[0]....
.L_12:
        /*0024*/ 	.word	0x00000120


	//----- nvinfo : EIATTR_EXIT_INSTR_OFFSETS
	.align		4
.L_13:
        /*0028*/ 	.byte	0x04, 0x1c
        /*002a*/ 	.short	(.L_15 - .L_14)


	//   ....[0]....
.L_14:
        /*002c*/ 	.word	0x00000130


	//----- nvinfo : EIATTR_SW_WAR
	.align		4
.L_15:
        /*0030*/ 	.byte	0x04, 0x36
        /*0032*/ 	.short	(.L_17 - .L_16)
.L_16:
        /*0034*/ 	.word	0x00000008
.L_17:


//--------------------- .nv.callgraph             --------------------------
	.section	.nv.callgraph,"",@"SHT_CUDA_CALLGRAPH"
	.align	4
	.sectionentsize	8
	.align		4
        /*0000*/ 	.word	0x00000000
	.align		4
        /*0004*/ 	.word	0xffffffff
	.align		4
        /*0008*/ 	.word	index@(_Z5checkv)
	.align		4
        /*000c*/ 	.word	index@(vprintf)
	.align		4
        /*0010*/ 	.word	0x00000000
	.align		4
        /*0014*/ 	.word	0xfffffffe
	.align		4
        /*0018*/ 	.word	0x00000000
	.align		4
        /*001c*/ 	.word	0xfffffffd
	.align		4
        /*0020*/ 	.word	0x00000000
	.align		4
        /*0024*/ 	.word	0xfffffffc


//--------------------- .nv.constant4             --------------------------
	.section	.nv.constant4,"a",@progbits
	.align	8
	.align		8
.nv.constant4:
        /*0000*/ 	.dword	vprintf
	.align		8
        /*0008*/ 	.dword	shaun
	.align		8
        /*0010*/ 	.dword	$str


//--------------------- .text._Z5checkv           --------------------------
	.section	.text._Z5checkv,"ax",@progbits
	.align	128
        .global         _Z5checkv
        .type           _Z5checkv,@function
        .size           _Z5checkv,(.L_x_2 - _Z5checkv)
        .other          _Z5checkv,@"STO_CUDA_ENTRY STV_DEFAULT"
_Z5checkv:
.text._Z5checkv:
[----:B------:R-:W0:Y:S08]  /*0000*/  LDC R1, c[0x0][0x37c] ;  /* 0x0000df00ff017b82 */ /* 0x000e300000000800 */
[----:B------:R-:W1:Y:S01]  /*0010*/  LDC.64 R2, c[0x4][0x8] ;  /* 0x01000200ff027b82 */ /* 0x000e620000000a00 */
[----:B------:R-:W1:Y:S01]  /*0020*/  LDCU.64 UR4, c[0x0][0x358] ;  /* 0x00006b00ff0477ac */ /* 0x000e620008000a00 */
[----:B0-----:R-:W-:Y:S01]  /*0030*/  VIADD R1, R1, 0xfffffff8 ;  /* 0xfffffff801017836 */ /* 0x001fe20000000000 */
[----:B------:R-:W0:Y:S01]  /*0040*/  LDCU UR6, c[0x0][0x2f8] ;  /* 0x00005f00ff0677ac */ /* 0x000e220008000800 */
[----:B------:R-:W2:Y:S01]  /*0050*/  LDCU.64 UR8, c[0x4][0x10] ;  /* 0x01000200ff0877ac */ /* 0x000ea20008000a00 */
[----:B-1----:R-:W3:Y:S01]  /*0060*/  LDG.E R0, desc[UR4][R2.64] ;  /* 0x0000000402007981 */ /* 0x002ee2000c1e1900 */
[----:B------:R-:W-:-:S02]  /*0070*/  MOV R8, 0x0 ;  /* 0x0000000000087802 */ /* 0x000fc40000000f00 */
[----:B0-----:R-:W-:Y:S01]  /*0080*/  IADD3 R6, P0, PT, R1, UR6, RZ ;  /* 0x0000000601067c10 */ /* 0x001fe2000ff1e0ff */
[----:B--2---:R-:W-:Y:S01]  /*0090*/  IMAD.U32 R5, RZ, RZ, UR9 ;  /* 0x00000009ff057e24 */ /* 0x004fe2000f8e00ff */
[----:B------:R-:W-:Y:S02]  /*00a0*/  MOV R4, UR8 ;  /* 0x0000000800047c02 */ /* 0x000fe40008000f00 */
[----:B------:R-:W0:Y:S01]  /*00b0*/  LDC.64 R8, c[0x4][R8] ;  /* 0x0100000008087b82 */ /* 0x000e220000000a00 */
[----:B---3--:R-:W-:-:S05]  /*00c0*/  VIADD R0, R0, 0x1 ;  /* 0x0000000100007836 */ /* 0x008fca0000000000 */
[----:B------:R1:W-:Y:S04]  /*00d0*/  STL [R1], R0 ;  /* 0x0000000001007387 */ /* 0x0003e80000100800 */
[----:B------:R1:W-:Y:S01]  /*00e0*/  STG.E desc[UR4][R2.64], R0 ;  /* 0x0000000002007986 */ /* 0x0003e2000c101904 */
[----:B------:R-:W2:Y:S02]  /*00f0*/  LDCU UR4, c[0x0][0x2fc] ;  /* 0x00005f80ff0477ac */ /* 0x000ea40008000800 */
[----:B012---:R-:W-:-:S07]  /*0100*/  IADD3.X R7, PT, PT, RZ, UR4, RZ, P0, !PT ;  /* 0x00000004ff077c10 */ /* 0x007fce00087fe4ff */
[----:B------:R-:W-:-:S07]  /*0110*/  LEPC R20, `(.L_x_0) ;  /* 0x000000001014794e */ /* 0x000fce0000000000 */
[----:B------:R-:W-:Y:S05]  /*0120*/  CALL.ABS.NOINC R8 ;  /* 0x0000000008007343 */ /* 0x000fea0003c00000 */
.L_x_0:
[----:B------:R-:W-:Y:S05]  /*0130*/  EXIT ;  /* 0x000000000000794d */ /* 0x000fea0003800000 */
.L_x_1:
[----:B------:R-:W-:-:S00]  /*0140*/  BRA `(.L_x_1) ;  /* 0xfffffffc00fc7947 */ /* 0x000fc0000383ffff */
[----:B------:R-:W-:-:S00]  /*0150*/  NOP ;  /* 0x0000000000007918 */ /* 0x000fc00000000000 */
        /* <DEDUP_REMOVED lines=10> */
.L_x_2:


//--------------------- .nv.global.init           --------------------------
	.section	.nv.global.init,"aw",@progbits
.nv.global.init:
	.type		$str,@object
	.size		$str,(.L_1 - $str)
$str:
        /*0000*/ 	.byte	0x25, 0x64, 0x0a, 0x00
.L_1:


//--------------------- .nv.shared.reserved.0     --------------------------
	.section	.nv.shared.reserved.0,"aw",@nobits
	.weak		__nv_reservedSMEM_offset_0_alias
	.size		__nv_reservedSMEM_offset_0_alias, 0, 64
	.other		__nv_reservedSMEM_offset_0_alias,@"STO_CUDA_RESERVED_SHARED STV_DEFAULT"
__nv_reservedSMEM_offset_0_alias:
	.zero		0
	.zero		64


//--------------------- .nv.global                --------------------------
	.section	.nv.global,"aw",@nobits
	.align	4
.nv.global:
	.type		shaun,@object
	.size		shaun,(.L_0 - shaun)
shaun:
	.zero		4
.L_0:


//--------------------- .nv.constant0._Z5checkv   --------------------------
	.section	.nv.constant0._Z5checkv,"a",@progbits
	.sectionflags	@""
	.align	4
.nv.constant0._Z5checkv:
	.zero		896


//--------------------- SYMBOLS --------------------------

	.type		.nv.reservedSmem.offset0,@object
	.size		.nv.reservedSmem.offset0,0x4
	.type		vprintf,@function
